//
// Generated by NVIDIA NVVM Compiler
//
// Compiler Build ID: CL-36424714
// Cuda compilation tools, release 13.0, V13.0.88
// Based on NVVM 20.0.0
//

.version 9.0
.target sm_100
.address_size 64

	// .globl	_Z3knnPPvPS0_PFdS0_S0_E

.visible .entry _Z3knnPPvPS0_PFdS0_S0_E(
	.param .u64 .ptr .align 1 _Z3knnPPvPS0_PFdS0_S0_E_param_0,
	.param .u64 .ptr .align 1 _Z3knnPPvPS0_PFdS0_S0_E_param_1,
	.param .u64 .ptr .align 1 _Z3knnPPvPS0_PFdS0_S0_E_param_2
)
{


	ret;

}


// ===== COMPILED SASS (sm_100) =====

	.target	sm_100

	.elftype	@"ET_EXEC"


//--------------------- .note.nv.tkinfo           --------------------------
	.section	.note.nv.tkinfo,"",@"SHT_NOTE"
	.sectionflags	@"SHF_NOTE_NV_TKINFO"
	.tkinfo
        /*0018*/ 	.word	0x00000002
        /*0030*/ 	.string	""
        /*0030*/ 	.string	"ptxas"
        /*0030*/ 	.string	"Cuda compilation tools, release 13.0, V13.0.88"
        /*0030*/ 	.string	"Build cuda_13.0.r13.0/compiler.36424714_0"
        /*0030*/ 	.string	"-arch sm_100 -m 64 "



//--------------------- .note.nv.cuinfo           --------------------------
	.section	.note.nv.cuinfo,"",@"SHT_NOTE"
	.sectionflags	@"SHF_NOTE_NV_CUINFO"
        /*0018*/ 	.short	0x0002
        /*001a*/ 	.short	0x0064
        /*001c*/ 	.short	0x0082
	.zero		2


//--------------------- .nv.info                  --------------------------
	.section	.nv.info,"",@"SHT_CUDA_INFO"
	.align	4


	//----- nvinfo : EIATTR_REGCOUNT
	.align		4
        /*0000*/ 	.byte	0x04, 0x2f
        /*0002*/ 	.short	(.L_1 - .L_0)
	.align		4
.L_0:
        /*0004*/ 	.word	index@(_Z3knnPPvPS0_PFdS0_S0_E)
        /*0008*/ 	.word	0x00000004


	//----- nvinfo : EIATTR_FRAME_SIZE
	.align		4
.L_1:
        /*000c*/ 	.byte	0x04, 0x11
        /*000e*/ 	.short	(.L_3 - .L_2)
	.align		4
.L_2:
        /*0010*/ 	.word	index@(_Z3knnPPvPS0_PFdS0_S0_E)
        /*0014*/ 	.word	0x00000000


	//----- nvinfo : EIATTR_MIN_STACK_SIZE
	.align		4
.L_3:
        /*0018*/ 	.byte	0x04, 0x12
        /*001a*/ 	.short	(.L_5 - .L_4)
	.align		4
.L_4:
        /*001c*/ 	.word	index@(_Z3knnPPvPS0_PFdS0_S0_E)
        /*0020*/ 	.word	0x00000000
.L_5:


//--------------------- .nv.compat                --------------------------
	.section	.nv.compat,"",@"SHT_CUDA_COMPAT_INFO"
	.align	4
        /*0000*/ 	.byte	0x02, 0x09, 0x00, 0x00, 0x02, 0x02, 0x01, 0x00, 0x02, 0x05, 0x05, 0x00, 0x03, 0x07, 0x01, 0x01
        /*0010*/ 	.byte	0x02, 0x03, 0x00, 0x00, 0x02, 0x06, 0x01, 0x00, 0x04, 0x0b, 0x08, 0x00, 0x09, 0x00, 0x00, 0x00
        /*0020*/ 	.byte	0x00, 0x00, 0x00, 0x00


//--------------------- .nv.info._Z3knnPPvPS0_PFdS0_S0_E --------------------------
	.section	.nv.info._Z3knnPPvPS0_PFdS0_S0_E,"",@"SHT_CUDA_INFO"
	.sectionflags	@""
	.align	4


	//----- nvinfo : EIATTR_CUDA_API_VERSION
	.align		4
        /*0000*/ 	.byte	0x04, 0x37
        /*0002*/ 	.short	(.L_7 - .L_6)
.L_6:
        /*0004*/ 	.word	0x00000082


	//----- nvinfo : EIATTR_KPARAM_INFO
	.align		4
.L_7:
        /*0008*/ 	.byte	0x04, 0x17
        /*000a*/ 	.short	(.L_9 - .L_8)
.L_8:
        /*000c*/ 	.word	0x00000000
        /*0010*/ 	.short	0x0002
        /*0012*/ 	.short	0x0010
        /*0014*/ 	.byte	0x00, 0xf5, 0x21, 0x00


	//----- nvinfo : EIATTR_KPARAM_INFO
	.align		4
.L_9:
        /*0018*/ 	.byte	0x04, 0x17
        /*001a*/ 	.short	(.L_11 - .L_10)
.L_10:
        /*001c*/ 	.word	0x00000000
        /*0020*/ 	.short	0x0001
        /*0022*/ 	.short	0x0008
        /*0024*/ 	.byte	0x00, 0xf5, 0x21, 0x00


	//----- nvinfo : EIATTR_KPARAM_INFO
	.align		4
.L_11:
        /*0028*/ 	.byte	0x04, 0x17
        /*002a*/ 	.short	(.L_13 - .L_12)
.L_12:
        /*002c*/ 	.word	0x00000000
        /*0030*/ 	.short	0x0000
        /*0032*/ 	.short	0x0000
        /*0034*/ 	.byte	0x00, 0xf5, 0x21, 0x00


	//----- nvinfo : EIATTR_SPARSE_MMA_MASK
	.align		4
.L_13:
        /*0038*/ 	.byte	0x03, 0x50
        /*003a*/ 	.short	0x0000


	//----- nvinfo : EIATTR_MAXREG_COUNT
	.align		4
        /*003c*/ 	.byte	0x03, 0x1b
        /*003e*/ 	.short	0x00ff


	//----- nvinfo : EIATTR_MERCURY_ISA_VERSION
	.align		4
        /*0040*/ 	.byte	0x03, 0x5f
        /*0042*/ 	.short	0x0101


	//----- nvinfo : EIATTR_VRC_CTA_INIT_COUNT
	.align		4
        /*0044*/ 	.byte	0x02, 0x4a
	.zero		1
	.zero		1


	//----- nvinfo : EIATTR_EXIT_INSTR_OFFSETS
	.align		4
        /*0048*/ 	.byte	0x04, 0x1c
        /*004a*/ 	.short	(.L_15 - .L_14)


	//   ....[0]....
.L_14:
        /*004c*/ 	.word	0x00000010


	//----- nvinfo : EIATTR_CBANK_PARAM_SIZE
	.align		4
.L_15:
        /*0050*/ 	.byte	0x03, 0x19
        /*0052*/ 	.short	0x0018


	//----- nvinfo : EIATTR_PARAM_CBANK
	.align		4
        /*0054*/ 	.byte	0x04, 0x0a
        /*0056*/ 	.short	(.L_17 - .L_16)
	.align		4
.L_16:
        /*0058*/ 	.word	index@(.nv.constant0._Z3knnPPvPS0_PFdS0_S0_E)
        /*005c*/ 	.short	0x0380
        /*005e*/ 	.short	0x0018


	//----- nvinfo : EIATTR_SW_WAR
	.align		4
.L_17:
        /*0060*/ 	.byte	0x04, 0x36
        /*0062*/ 	.short	(.L_19 - .L_18)
.L_18:
        /*0064*/ 	.word	0x00000008
.L_19:


//--------------------- .nv.callgraph             --------------------------
	.section	.nv.callgraph,"",@"SHT_CUDA_CALLGRAPH"
	.align	4
	.sectionentsize	8
	.align		4
        /*0000*/ 	.word	0x00000000
	.align		4
        /*0004*/ 	.word	0xffffffff
	.align		4
        /*0008*/ 	.word	0x00000000
	.align		4
        /*000c*/ 	.word	0xfffffffe
	.align		4
        /*0010*/ 	.word	0x00000000
	.align		4
        /*0014*/ 	.word	0xfffffffd
	.align		4
        /*0018*/ 	.word	0x00000000
	.align		4
        /*001c*/ 	.word	0xfffffffc


//--------------------- .text._Z3knnPPvPS0_PFdS0_S0_E --------------------------
	.section	.text._Z3knnPPvPS0_PFdS0_S0_E,"ax",@progbits
	.align	128
        .global         _Z3knnPPvPS0_PFdS0_S0_E
        .type           _Z3knnPPvPS0_PFdS0_S0_E,@function
        .size           _Z3knnPPvPS0_PFdS0_S0_E,(.L_x_1 - _Z3knnPPvPS0_PFdS0_S0_E)
        .other          _Z3knnPPvPS0_PFdS0_S0_E,@"STO_CUDA_ENTRY STV_DEFAULT"
_Z3knnPPvPS0_PFdS0_S0_E:
.text._Z3knnPPvPS0_PFdS0_S0_E:
[----:B------:R-:W-:Y:S01]  /*0000*/  LDC R1, c[0x0][0x37c] ;  /* 0x0000df00ff017b82 */ /* 0x000fe20000000800 */
[----:B------:R-:W-:Y:S05]  /*0010*/  EXIT ;  /* 0x000000000000794d */ /* 0x000fea0003800000 */
.L_x_0:
[----:B------:R-:W-:-:S00]  /*0020*/  BRA `(.L_x_0) ;  /* 0xfffffffc00fc7947 */ /* 0x000fc0000383ffff */
[----:B------:R-:W-:-:S00]  /*0030*/  NOP ;  /* 0x0000000000007918 */ /* 0x000fc00000000000 */
        /* <DEDUP_REMOVED lines=12> */
.L_x_1:


//--------------------- .nv.shared.reserved.0     --------------------------
	.section	.nv.shared.reserved.0,"aw",@nobits
	.weak		__nv_reservedSMEM_offset_0_alias
	.size		__nv_reservedSMEM_offset_0_alias, 0, 64
	.other		__nv_reservedSMEM_offset_0_alias,@"STO_CUDA_RESERVED_SHARED STV_DEFAULT"
__nv_reservedSMEM_offset_0_alias:
	.zero		0
	.zero		64


//--------------------- .nv.constant0._Z3knnPPvPS0_PFdS0_S0_E --------------------------
	.section	.nv.constant0._Z3knnPPvPS0_PFdS0_S0_E,"a",@progbits
	.sectionflags	@""
	.align	4
.nv.constant0._Z3knnPPvPS0_PFdS0_S0_E:
	.zero		920


//--------------------- SYMBOLS --------------------------

	.type		.nv.reservedSmem.offset0,@object
	.size		.nv.reservedSmem.offset0,0x4
